//
// Generated by NVIDIA NVVM Compiler
//
// Compiler Build ID: CL-36424714
// Cuda compilation tools, release 13.0, V13.0.88
// Based on NVVM 20.0.0
//

.version 9.0
.target sm_100
.address_size 64

	// .globl	_Z6kernelPKfS0_Pf

.visible .entry _Z6kernelPKfS0_Pf(
	.param .u64 .ptr .align 1 _Z6kernelPKfS0_Pf_param_0,
	.param .u64 .ptr .align 1 _Z6kernelPKfS0_Pf_param_1,
	.param .u64 .ptr .align 1 _Z6kernelPKfS0_Pf_param_2
)
{
	.reg .pred 	%p<2>;
	.reg .b32 	%r<5>;
	.reg .b32 	%f<4>;
	.reg .b64 	%rd<11>;

	ld.param.u64 	%rd1, [_Z6kernelPKfS0_Pf_param_0];
	ld.param.u64 	%rd2, [_Z6kernelPKfS0_Pf_param_1];
	ld.param.u64 	%rd3, [_Z6kernelPKfS0_Pf_param_2];
	mov.u32 	%r2, %ctaid.x;
	mov.u32 	%r3, %ntid.x;
	mov.u32 	%r4, %tid.x;
	mad.lo.s32 	%r1, %r2, %r3, %r4;
	setp.gt.s32 	%p1, %r1, 1023;
	@%p1 bra 	$L__BB0_2;
	cvta.to.global.u64 	%rd4, %rd1;
	cvta.to.global.u64 	%rd5, %rd2;
	cvta.to.global.u64 	%rd6, %rd3;
	mul.wide.s32 	%rd7, %r1, 4;
	add.s64 	%rd8, %rd4, %rd7;
	ld.global.f32 	%f1, [%rd8];
	add.s64 	%rd9, %rd5, %rd7;
	ld.global.f32 	%f2, [%rd9];
	add.f32 	%f3, %f1, %f2;
	add.s64 	%rd10, %rd6, %rd7;
	st.global.f32 	[%rd10], %f3;
$L__BB0_2:
	ret;

}


// ===== COMPILED SASS (sm_100) =====

	.target	sm_100

	.elftype	@"ET_EXEC"


//--------------------- .note.nv.tkinfo           --------------------------
	.section	.note.nv.tkinfo,"",@"SHT_NOTE"
	.sectionflags	@"SHF_NOTE_NV_TKINFO"
	.tkinfo
        /*0018*/ 	.word	0x00000002
        /*0030*/ 	.string	""
        /*0030*/ 	.string	"ptxas"
        /*0030*/ 	.string	"Cuda compilation tools, release 13.0, V13.0.88"
        /*0030*/ 	.string	"Build cuda_13.0.r13.0/compiler.36424714_0"
        /*0030*/ 	.string	"-arch sm_100 -m 64 "



//--------------------- .note.nv.cuinfo           --------------------------
	.section	.note.nv.cuinfo,"",@"SHT_NOTE"
	.sectionflags	@"SHF_NOTE_NV_CUINFO"
        /*0018*/ 	.short	0x0002
        /*001a*/ 	.short	0x0064
        /*001c*/ 	.short	0x0082
	.zero		2


//--------------------- .nv.info                  --------------------------
	.section	.nv.info,"",@"SHT_CUDA_INFO"
	.align	4


	//----- nvinfo : EIATTR_REGCOUNT
	.align		4
        /*0000*/ 	.byte	0x04, 0x2f
        /*0002*/ 	.short	(.L_1 - .L_0)
	.align		4
.L_0:
        /*0004*/ 	.word	index@(_Z6kernelPKfS0_Pf)
        /*0008*/ 	.word	0x0000000c


	//----- nvinfo : EIATTR_FRAME_SIZE
	.align		4
.L_1:
        /*000c*/ 	.byte	0x04, 0x11
        /*000e*/ 	.short	(.L_3 - .L_2)
	.align		4
.L_2:
        /*0010*/ 	.word	index@(_Z6kernelPKfS0_Pf)
        /*0014*/ 	.word	0x00000000


	//----- nvinfo : EIATTR_MIN_STACK_SIZE
	.align		4
.L_3:
        /*0018*/ 	.byte	0x04, 0x12
        /*001a*/ 	.short	(.L_5 - .L_4)
	.align		4
.L_4:
        /*001c*/ 	.word	index@(_Z6kernelPKfS0_Pf)
        /*0020*/ 	.word	0x00000000
.L_5:


//--------------------- .nv.compat                --------------------------
	.section	.nv.compat,"",@"SHT_CUDA_COMPAT_INFO"
	.align	4
        /*0000*/ 	.byte	0x02, 0x09, 0x00, 0x00, 0x02, 0x02, 0x01, 0x00, 0x02, 0x05, 0x05, 0x00, 0x03, 0x07, 0x01, 0x01
        /*0010*/ 	.byte	0x02, 0x03, 0x00, 0x00, 0x02, 0x06, 0x01, 0x00, 0x04, 0x0b, 0x08, 0x00, 0x09, 0x00, 0x00, 0x00
        /*0020*/ 	.byte	0x00, 0x00, 0x00, 0x00


//--------------------- .nv.info._Z6kernelPKfS0_Pf --------------------------
	.section	.nv.info._Z6kernelPKfS0_Pf,"",@"SHT_CUDA_INFO"
	.sectionflags	@""
	.align	4


	//----- nvinfo : EIATTR_CUDA_API_VERSION
	.align		4
        /*0000*/ 	.byte	0x04, 0x37
        /*0002*/ 	.short	(.L_7 - .L_6)
.L_6:
        /*0004*/ 	.word	0x00000082


	//----- nvinfo : EIATTR_KPARAM_INFO
	.align		4
.L_7:
        /*0008*/ 	.byte	0x04, 0x17
        /*000a*/ 	.short	(.L_9 - .L_8)
.L_8:
        /*000c*/ 	.word	0x00000000
        /*0010*/ 	.short	0x0002
        /*0012*/ 	.short	0x0010
        /*0014*/ 	.byte	0x00, 0xf5, 0x21, 0x00


	//----- nvinfo : EIATTR_KPARAM_INFO
	.align		4
.L_9:
        /*0018*/ 	.byte	0x04, 0x17
        /*001a*/ 	.short	(.L_11 - .L_10)
.L_10:
        /*001c*/ 	.word	0x00000000
        /*0020*/ 	.short	0x0001
        /*0022*/ 	.short	0x0008
        /*0024*/ 	.byte	0x00, 0xf5, 0x21, 0x00


	//----- nvinfo : EIATTR_KPARAM_INFO
	.align		4
.L_11:
        /*0028*/ 	.byte	0x04, 0x17
        /*002a*/ 	.short	(.L_13 - .L_12)
.L_12:
        /*002c*/ 	.word	0x00000000
        /*0030*/ 	.short	0x0000
        /*0032*/ 	.short	0x0000
        /*0034*/ 	.byte	0x00, 0xf5, 0x21, 0x00


	//----- nvinfo : EIATTR_SPARSE_MMA_MASK
	.align		4
.L_13:
        /*0038*/ 	.byte	0x03, 0x50
        /*003a*/ 	.short	0x0000


	//----- nvinfo : EIATTR_MAXREG_COUNT
	.align		4
        /*003c*/ 	.byte	0x03, 0x1b
        /*003e*/ 	.short	0x00ff


	//----- nvinfo : EIATTR_MERCURY_ISA_VERSION
	.align		4
        /*0040*/ 	.byte	0x03, 0x5f
        /*0042*/ 	.short	0x0101


	//----- nvinfo : EIATTR_VRC_CTA_INIT_COUNT
	.align		4
        /*0044*/ 	.byte	0x02, 0x4a
	.zero		1
	.zero		1


	//----- nvinfo : EIATTR_EXIT_INSTR_OFFSETS
	.align		4
        /*0048*/ 	.byte	0x04, 0x1c
        /*004a*/ 	.short	(.L_15 - .L_14)


	//   ....[0]....
.L_14:
        /*004c*/ 	.word	0x00000060


	//   ....[1]....
        /*0050*/ 	.word	0x00000120


	//----- nvinfo : EIATTR_CBANK_PARAM_SIZE
	.align		4
.L_15:
        /*0054*/ 	.byte	0x03, 0x19
        /*0056*/ 	.short	0x0018


	//----- nvinfo : EIATTR_PARAM_CBANK
	.align		4
        /*0058*/ 	.byte	0x04, 0x0a
        /*005a*/ 	.short	(.L_17 - .L_16)
	.align		4
.L_16:
        /*005c*/ 	.word	index@(.nv.constant0._Z6kernelPKfS0_Pf)
        /*0060*/ 	.short	0x0380
        /*0062*/ 	.short	0x0018


	//----- nvinfo : EIATTR_SW_WAR
	.align		4
.L_17:
        /*0064*/ 	.byte	0x04, 0x36
        /*0066*/ 	.short	(.L_19 - .L_18)
.L_18:
        /*0068*/ 	.word	0x00000008
.L_19:


//--------------------- .nv.callgraph             --------------------------
	.section	.nv.callgraph,"",@"SHT_CUDA_CALLGRAPH"
	.align	4
	.sectionentsize	8
	.align		4
        /*0000*/ 	.word	0x00000000
	.align		4
        /*0004*/ 	.word	0xffffffff
	.align		4
        /*0008*/ 	.word	0x00000000
	.align		4
        /*000c*/ 	.word	0xfffffffe
	.align		4
        /*0010*/ 	.word	0x00000000
	.align		4
        /*0014*/ 	.word	0xfffffffd
	.align		4
        /*0018*/ 	.word	0x00000000
	.align		4
        /*001c*/ 	.word	0xfffffffc


//--------------------- .text._Z6kernelPKfS0_Pf   --------------------------
	.section	.text._Z6kernelPKfS0_Pf,"ax",@progbits
	.align	128
        .global         _Z6kernelPKfS0_Pf
        .type           _Z6kernelPKfS0_Pf,@function
        .size           _Z6kernelPKfS0_Pf,(.L_x_1 - _Z6kernelPKfS0_Pf)
        .other          _Z6kernelPKfS0_Pf,@"STO_CUDA_ENTRY STV_DEFAULT"
_Z6kernelPKfS0_Pf:
.text._Z6kernelPKfS0_Pf:
[----:B------:R-:W-:Y:S01]  /*0000*/  LDC R1, c[0x0][0x37c] ;  /* 0x0000df00ff017b82 */ /* 0x000fe20000000800 */
[----:B------:R-:W0:Y:S07]  /*0010*/  S2R R0, SR_TID.X ;  /* 0x0000000000007919 */ /* 0x000e2e0000002100 */
[----:B------:R-:W0:Y:S08]  /*0020*/  S2UR UR4, SR_CTAID.X ;  /* 0x00000000000479c3 */ /* 0x000e300000002500 */
[----:B------:R-:W0:Y:S02]  /*0030*/  LDC R9, c[0x0][0x360] ;  /* 0x0000d800ff097b82 */ /* 0x000e240000000800 */
[----:B0-----:R-:W-:-:S05]  /*0040*/  IMAD R9, R9, UR4, R0 ;  /* 0x0000000409097c24 */ /* 0x001fca000f8e0200 */
[----:B------:R-:W-:-:S13]  /*0050*/  ISETP.GT.AND P0, PT, R9, 0x3ff, PT ;  /* 0x000003ff0900780c */ /* 0x000fda0003f04270 */
[----:B------:R-:W-:Y:S05]  /*0060*/  @P0 EXIT ;  /* 0x000000000000094d */ /* 0x000fea0003800000 */
[----:B------:R-:W0:Y:S01]  /*0070*/  LDC.64 R2, c[0x0][0x380] ;  /* 0x0000e000ff027b82 */ /* 0x000e220000000a00 */
[----:B------:R-:W1:Y:S07]  /*0080*/  LDCU.64 UR4, c[0x0][0x358] ;  /* 0x00006b00ff0477ac */ /* 0x000e6e0008000a00 */
[----:B------:R-:W2:Y:S08]  /*0090*/  LDC.64 R4, c[0x0][0x388] ;  /* 0x0000e200ff047b82 */ /* 0x000eb00000000a00 */
[----:B------:R-:W3:Y:S01]  /*00a0*/  LDC.64 R6, c[0x0][0x390] ;  /* 0x0000e400ff067b82 */ /* 0x000ee20000000a00 */
[----:B0-----:R-:W-:-:S06]  /*00b0*/  IMAD.WIDE R2, R9, 0x4, R2 ;  /* 0x0000000409027825 */ /* 0x001fcc00078e0202 */
[----:B-1----:R-:W4:Y:S01]  /*00c0*/  LDG.E R2, desc[UR4][R2.64] ;  /* 0x0000000402027981 */ /* 0x002f22000c1e1900 */
[----:B--2---:R-:W-:-:S06]  /*00d0*/  IMAD.WIDE R4, R9, 0x4, R4 ;  /* 0x0000000409047825 */ /* 0x004fcc00078e0204 */
[----:B------:R-:W4:Y:S01]  /*00e0*/  LDG.E R5, desc[UR4][R4.64] ;  /* 0x0000000404057981 */ /* 0x000f22000c1e1900 */
[----:B---3--:R-:W-:-:S04]  /*00f0*/  IMAD.WIDE R6, R9, 0x4, R6 ;  /* 0x0000000409067825 */ /* 0x008fc800078e0206 */
[----:B----4-:R-:W-:-:S05]  /*0100*/  FADD R9, R2, R5 ;  /* 0x0000000502097221 */ /* 0x010fca0000000000 */
[----:B------:R-:W-:Y:S01]  /*0110*/  STG.E desc[UR4][R6.64], R9 ;  /* 0x0000000906007986 */ /* 0x000fe2000c101904 */
[----:B------:R-:W-:Y:S05]  /*0120*/  EXIT ;  /* 0x000000000000794d */ /* 0x000fea0003800000 */
.L_x_0:
[----:B------:R-:W-:-:S00]  /*0130*/  BRA `(.L_x_0) ;  /* 0xfffffffc00fc7947 */ /* 0x000fc0000383ffff */
[----:B------:R-:W-:-:S00]  /*0140*/  NOP ;  /* 0x0000000000007918 */ /* 0x000fc00000000000 */
        /* <DEDUP_REMOVED lines=11> */
.L_x_1:


//--------------------- .nv.shared.reserved.0     --------------------------
	.section	.nv.shared.reserved.0,"aw",@nobits
	.weak		__nv_reservedSMEM_offset_0_alias
	.size		__nv_reservedSMEM_offset_0_alias, 0, 64
	.other		__nv_reservedSMEM_offset_0_alias,@"STO_CUDA_RESERVED_SHARED STV_DEFAULT"
__nv_reservedSMEM_offset_0_alias:
	.zero		0
	.zero		64


//--------------------- .nv.constant0._Z6kernelPKfS0_Pf --------------------------
	.section	.nv.constant0._Z6kernelPKfS0_Pf,"a",@progbits
	.sectionflags	@""
	.align	4
.nv.constant0._Z6kernelPKfS0_Pf:
	.zero		920


//--------------------- SYMBOLS --------------------------

	.type		.nv.reservedSmem.offset0,@object
	.size		.nv.reservedSmem.offset0,0x4
